//
// Generated by NVIDIA NVVM Compiler
// Compiler built on Thu Jul 18 02:37:37 2013 (1374107857)
// Cuda compilation tools, release 5.5, V5.5.0
//

.version 3.2
.target sm_20
.address_size 64

	.file	1 "/home/mykola/go/src/github.com/mumax/3/cuda/reducesum.cu", 1420623694, 206
	.file	2 "/usr/local/cuda/include/device_functions.h", 1446584470, 315927
	.file	3 "/usr/local/cuda/include/sm_20_atomic_functions.h", 1446584470, 3904
// reducesum$__cuda_local_var_35112_32_non_const_sdata has been demoted

.visible .entry reducesum(
	.param .u64 reducesum_param_0,
	.param .u64 reducesum_param_1,
	.param .f32 reducesum_param_2,
	.param .u32 reducesum_param_3
)
{
	.reg .pred 	%p<8>;
	.reg .s32 	%r<15>;
	.reg .f32 	%f<30>;
	.reg .s64 	%rd<13>;
	// demoted variable
	.shared .align 4 .b8 reducesum$__cuda_local_var_35112_32_non_const_sdata[2048];

	ld.param.u64 	%rd4, [reducesum_param_0];
	ld.param.u64 	%rd5, [reducesum_param_1];
	ld.param.f32 	%f29, [reducesum_param_2];
	ld.param.u32 	%r9, [reducesum_param_3];
	cvta.to.global.u64 	%rd1, %rd5;
	cvta.to.global.u64 	%rd2, %rd4;
	.loc 1 8 1
	mov.u32 	%r14, %ntid.x;
	mov.u32 	%r10, %ctaid.x;
	mov.u32 	%r2, %tid.x;
	mad.lo.s32 	%r13, %r14, %r10, %r2;
	mov.u32 	%r11, %nctaid.x;
	mul.lo.s32 	%r4, %r14, %r11;
	.loc 1 8 1
	setp.ge.s32	%p1, %r13, %r9;
	@%p1 bra 	BB0_2;

BB0_1:
	.loc 1 8 1
	mul.wide.s32 	%rd6, %r13, 4;
	add.s64 	%rd7, %rd2, %rd6;
	ld.global.f32 	%f5, [%rd7];
	add.f32 	%f29, %f29, %f5;
	add.s32 	%r13, %r13, %r4;
	.loc 1 8 1
	setp.lt.s32	%p2, %r13, %r9;
	@%p2 bra 	BB0_1;

BB0_2:
	.loc 1 8 1
	mul.wide.s32 	%rd8, %r2, 4;
	mov.u64 	%rd9, reducesum$__cuda_local_var_35112_32_non_const_sdata;
	add.s64 	%rd3, %rd9, %rd8;
	st.shared.f32 	[%rd3], %f29;
	bar.sync 	0;
	.loc 1 8 1
	setp.lt.u32	%p3, %r14, 66;
	@%p3 bra 	BB0_6;

BB0_3:
	.loc 1 8 1
	mov.u32 	%r7, %r14;
	shr.u32 	%r14, %r7, 1;
	.loc 1 8 1
	setp.ge.u32	%p4, %r2, %r14;
	@%p4 bra 	BB0_5;

	.loc 1 8 1
	ld.shared.f32 	%f6, [%rd3];
	add.s32 	%r12, %r14, %r2;
	mul.wide.u32 	%rd10, %r12, 4;
	add.s64 	%rd12, %rd9, %rd10;
	ld.shared.f32 	%f7, [%rd12];
	add.f32 	%f8, %f6, %f7;
	st.shared.f32 	[%rd3], %f8;

BB0_5:
	.loc 1 8 1
	bar.sync 	0;
	.loc 1 8 1
	setp.gt.u32	%p5, %r7, 131;
	@%p5 bra 	BB0_3;

BB0_6:
	.loc 1 8 1
	setp.gt.s32	%p6, %r2, 31;
	@%p6 bra 	BB0_8;

	.loc 1 8 1
	ld.volatile.shared.f32 	%f9, [%rd3];
	ld.volatile.shared.f32 	%f10, [%rd3+128];
	add.f32 	%f11, %f9, %f10;
	st.volatile.shared.f32 	[%rd3], %f11;
	ld.volatile.shared.f32 	%f12, [%rd3+64];
	ld.volatile.shared.f32 	%f13, [%rd3];
	add.f32 	%f14, %f13, %f12;
	st.volatile.shared.f32 	[%rd3], %f14;
	ld.volatile.shared.f32 	%f15, [%rd3+32];
	ld.volatile.shared.f32 	%f16, [%rd3];
	add.f32 	%f17, %f16, %f15;
	st.volatile.shared.f32 	[%rd3], %f17;
	ld.volatile.shared.f32 	%f18, [%rd3+16];
	ld.volatile.shared.f32 	%f19, [%rd3];
	add.f32 	%f20, %f19, %f18;
	st.volatile.shared.f32 	[%rd3], %f20;
	ld.volatile.shared.f32 	%f21, [%rd3+8];
	ld.volatile.shared.f32 	%f22, [%rd3];
	add.f32 	%f23, %f22, %f21;
	st.volatile.shared.f32 	[%rd3], %f23;
	ld.volatile.shared.f32 	%f24, [%rd3+4];
	ld.volatile.shared.f32 	%f25, [%rd3];
	add.f32 	%f26, %f25, %f24;
	st.volatile.shared.f32 	[%rd3], %f26;

BB0_8:
	.loc 1 8 1
	setp.ne.s32	%p7, %r2, 0;
	@%p7 bra 	BB0_10;

	.loc 1 8 1
	ld.shared.f32 	%f27, [reducesum$__cuda_local_var_35112_32_non_const_sdata];
	.loc 2 4634 3
	atom.global.add.f32 	%f28, [%rd1], %f27;

BB0_10:
	.loc 1 9 2
	ret;
}




// ===== COMPILED SASS (sm_100) =====

	.target	sm_100

	.elftype	@"ET_EXEC"


//--------------------- .note.nv.tkinfo           --------------------------
	.section	.note.nv.tkinfo,"",@"SHT_NOTE"
	.sectionflags	@"SHF_NOTE_NV_TKINFO"
	.tkinfo
        /*0018*/ 	.word	0x00000002
        /*0030*/ 	.string	""
        /*0030*/ 	.string	"ptxas"
        /*0030*/ 	.string	"Cuda compilation tools, release 13.0, V13.0.88"
        /*0030*/ 	.string	"Build cuda_13.0.r13.0/compiler.36424714_0"
        /*0030*/ 	.string	"-arch sm_100 "



//--------------------- .note.nv.cuinfo           --------------------------
	.section	.note.nv.cuinfo,"",@"SHT_NOTE"
	.sectionflags	@"SHF_NOTE_NV_CUINFO"
        /*0018*/ 	.short	0x0002
        /*001a*/ 	.short	0x0014
        /*001c*/ 	.short	0x0082
	.zero		2


//--------------------- .nv.info                  --------------------------
	.section	.nv.info,"",@"SHT_CUDA_INFO"
	.align	4


	//----- nvinfo : EIATTR_REGCOUNT
	.align		4
        /*0000*/ 	.byte	0x04, 0x2f
        /*0002*/ 	.short	(.L_1 - .L_0)
	.align		4
.L_0:
        /*0004*/ 	.word	index@(reducesum)
        /*0008*/ 	.word	0x0000000a


	//----- nvinfo : EIATTR_FRAME_SIZE
	.align		4
.L_1:
        /*000c*/ 	.byte	0x04, 0x11
        /*000e*/ 	.short	(.L_3 - .L_2)
	.align		4
.L_2:
        /*0010*/ 	.word	index@(reducesum)
        /*0014*/ 	.word	0x00000000


	//----- nvinfo : EIATTR_MIN_STACK_SIZE
	.align		4
.L_3:
        /*0018*/ 	.byte	0x04, 0x12
        /*001a*/ 	.short	(.L_5 - .L_4)
	.align		4
.L_4:
        /*001c*/ 	.word	index@(reducesum)
        /*0020*/ 	.word	0x00000000
.L_5:


//--------------------- .nv.compat                --------------------------
	.section	.nv.compat,"",@"SHT_CUDA_COMPAT_INFO"
	.align	4
        /*0000*/ 	.byte	0x02, 0x09, 0x00, 0x00, 0x02, 0x02, 0x01, 0x00, 0x02, 0x05, 0x05, 0x00, 0x03, 0x07, 0x01, 0x01
        /*0010*/ 	.byte	0x02, 0x03, 0x00, 0x00, 0x02, 0x06, 0x01, 0x00, 0x04, 0x0b, 0x08, 0x00, 0x09, 0x00, 0x00, 0x00
        /*0020*/ 	.byte	0x00, 0x00, 0x00, 0x00


//--------------------- .nv.info.reducesum        --------------------------
	.section	.nv.info.reducesum,"",@"SHT_CUDA_INFO"
	.sectionflags	@""
	.align	4


	//----- nvinfo : EIATTR_CUDA_API_VERSION
	.align		4
        /*0000*/ 	.byte	0x04, 0x37
        /*0002*/ 	.short	(.L_7 - .L_6)
.L_6:
        /*0004*/ 	.word	0x00000082


	//----- nvinfo : EIATTR_KPARAM_INFO
	.align		4
.L_7:
        /*0008*/ 	.byte	0x04, 0x17
        /*000a*/ 	.short	(.L_9 - .L_8)
.L_8:
        /*000c*/ 	.word	0x00000000
        /*0010*/ 	.short	0x0003
        /*0012*/ 	.short	0x0014
        /*0014*/ 	.byte	0x00, 0xf0, 0x11, 0x00


	//----- nvinfo : EIATTR_KPARAM_INFO
	.align		4
.L_9:
        /*0018*/ 	.byte	0x04, 0x17
        /*001a*/ 	.short	(.L_11 - .L_10)
.L_10:
        /*001c*/ 	.word	0x00000000
        /*0020*/ 	.short	0x0002
        /*0022*/ 	.short	0x0010
        /*0024*/ 	.byte	0x00, 0xf0, 0x11, 0x00


	//----- nvinfo : EIATTR_KPARAM_INFO
	.align		4
.L_11:
        /*0028*/ 	.byte	0x04, 0x17
        /*002a*/ 	.short	(.L_13 - .L_12)
.L_12:
        /*002c*/ 	.word	0x00000000
        /*0030*/ 	.short	0x0001
        /*0032*/ 	.short	0x0008
        /*0034*/ 	.byte	0x00, 0xf0, 0x21, 0x00


	//----- nvinfo : EIATTR_KPARAM_INFO
	.align		4
.L_13:
        /*0038*/ 	.byte	0x04, 0x17
        /*003a*/ 	.short	(.L_15 - .L_14)
.L_14:
        /*003c*/ 	.word	0x00000000
        /*0040*/ 	.short	0x0000
        /*0042*/ 	.short	0x0000
        /*0044*/ 	.byte	0x00, 0xf0, 0x21, 0x00


	//----- nvinfo : EIATTR_SPARSE_MMA_MASK
	.align		4
.L_15:
        /*0048*/ 	.byte	0x03, 0x50
        /*004a*/ 	.short	0x0000


	//----- nvinfo : EIATTR_MAXREG_COUNT
	.align		4
        /*004c*/ 	.byte	0x03, 0x1b
        /*004e*/ 	.short	0x00ff


	//----- nvinfo : EIATTR_NUM_BARRIERS
	.align		4
        /*0050*/ 	.byte	0x02, 0x4c
        /*0052*/ 	.byte	0x01
	.zero		1


	//----- nvinfo : EIATTR_MERCURY_ISA_VERSION
	.align		4
        /*0054*/ 	.byte	0x03, 0x5f
        /*0056*/ 	.short	0x0101


	//----- nvinfo : EIATTR_VRC_CTA_INIT_COUNT
	.align		4
        /*0058*/ 	.byte	0x02, 0x4a
	.zero		1
	.zero		1


	//----- nvinfo : EIATTR_EXIT_INSTR_OFFSETS
	.align		4
        /*005c*/ 	.byte	0x04, 0x1c
        /*005e*/ 	.short	(.L_17 - .L_16)


	//   ....[0]....
.L_16:
        /*0060*/ 	.word	0x00000470


	//   ....[1]....
        /*0064*/ 	.word	0x000004e0


	//----- nvinfo : EIATTR_CRS_STACK_SIZE
	.align		4
.L_17:
        /*0068*/ 	.byte	0x04, 0x1e
        /*006a*/ 	.short	(.L_19 - .L_18)
.L_18:
        /*006c*/ 	.word	0x00000000


	//----- nvinfo : EIATTR_CBANK_PARAM_SIZE
	.align		4
.L_19:
        /*0070*/ 	.byte	0x03, 0x19
        /*0072*/ 	.short	0x0018


	//----- nvinfo : EIATTR_PARAM_CBANK
	.align		4
        /*0074*/ 	.byte	0x04, 0x0a
        /*0076*/ 	.short	(.L_21 - .L_20)
	.align		4
.L_20:
        /*0078*/ 	.word	index@(.nv.constant0.reducesum)
        /*007c*/ 	.short	0x0380
        /*007e*/ 	.short	0x0018


	//----- nvinfo : EIATTR_SW_WAR
	.align		4
.L_21:
        /*0080*/ 	.byte	0x04, 0x36
        /*0082*/ 	.short	(.L_23 - .L_22)
.L_22:
        /*0084*/ 	.word	0x00000008
.L_23:


//--------------------- .nv.callgraph             --------------------------
	.section	.nv.callgraph,"",@"SHT_CUDA_CALLGRAPH"
	.align	4
	.sectionentsize	8
	.align		4
        /*0000*/ 	.word	0x00000000
	.align		4
        /*0004*/ 	.word	0xffffffff
	.align		4
        /*0008*/ 	.word	0x00000000
	.align		4
        /*000c*/ 	.word	0xfffffffe
	.align		4
        /*0010*/ 	.word	0x00000000
	.align		4
        /*0014*/ 	.word	0xfffffffd
	.align		4
        /*0018*/ 	.word	0x00000000
	.align		4
        /*001c*/ 	.word	0xfffffffc


//--------------------- .text.reducesum           --------------------------
	.section	.text.reducesum,"ax",@progbits
	.align	128
        .global         reducesum
        .type           reducesum,@function
        .size           reducesum,(.L_x_8 - reducesum)
        .other          reducesum,@"STO_CUDA_ENTRY STV_DEFAULT"
reducesum:
.text.reducesum:
[----:B------:R-:W-:Y:S01]  /*0000*/  LDC R1, c[0x0][0x37c] ;  /* 0x0000df00ff017b82 */ /* 0x000fe20000000800 */
[----:B------:R-:W0:Y:S01]  /*0010*/  S2R R0, SR_CTAID.X ;  /* 0x0000000000007919 */ /* 0x000e220000002500 */
[----:B------:R-:W1:Y:S01]  /*0020*/  LDCU UR5, c[0x0][0x360] ;  /* 0x00006c00ff0577ac */ /* 0x000e620008000800 */
[----:B------:R-:W-:Y:S01]  /*0030*/  BSSY.RECONVERGENT B0, `(.L_x_0) ;  /* 0x0000012000007945 */ /* 0x000fe20003800200 */
[----:B------:R-:W0:Y:S01]  /*0040*/  S2R R7, SR_TID.X ;  /* 0x0000000000077919 */ /* 0x000e220000002100 */
[----:B------:R-:W2:Y:S01]  /*0050*/  LDCU UR6, c[0x0][0x394] ;  /* 0x00007280ff0677ac */ /* 0x000ea20008000800 */
[----:B------:R-:W3:Y:S01]  /*0060*/  LDCU UR7, c[0x0][0x390] ;  /* 0x00007200ff0777ac */ /* 0x000ee20008000800 */
[----:B------:R-:W1:Y:S01]  /*0070*/  LDCU UR4, c[0x0][0x370] ;  /* 0x00006e00ff0477ac */ /* 0x000e620008000800 */
[----:B------:R-:W4:Y:S01]  /*0080*/  LDCU.64 UR8, c[0x0][0x358] ;  /* 0x00006b00ff0877ac */ /* 0x000f220008000a00 */
[----:B---3--:R-:W-:Y:S01]  /*0090*/  MOV R6, UR7 ;  /* 0x0000000700067c02 */ /* 0x008fe20008000f00 */
[----:B-1----:R-:W-:-:S02]  /*00a0*/  UIMAD UR4, UR5, UR4, URZ ;  /* 0x00000004050472a4 */ /* 0x002fc4000f8e02ff */
[----:B0-----:R-:W-:-:S05]  /*00b0*/  IMAD R0, R0, UR5, R7 ;  /* 0x0000000500007c24 */ /* 0x001fca000f8e0207 */
[----:B--2---:R-:W-:-:S13]  /*00c0*/  ISETP.GE.AND P0, PT, R0, UR6, PT ;  /* 0x0000000600007c0c */ /* 0x004fda000bf06270 */
[----:B----4-:R-:W-:Y:S05]  /*00d0*/  @P0 BRA `(.L_x_1) ;  /* 0x00000000001c0947 */ /* 0x010fea0003800000 */
[----:B------:R-:W0:Y:S02]  /*00e0*/  LDC.64 R4, c[0x0][0x380] ;  /* 0x0000e000ff047b82 */ /* 0x000e240000000a00 */
.L_x_2:
[----:B0-----:R-:W-:-:S06]  /*00f0*/  IMAD.WIDE R2, R0, 0x4, R4 ;  /* 0x0000000400027825 */ /* 0x001fcc00078e0204 */
[----:B------:R-:W2:Y:S01]  /*0100*/  LDG.E R3, desc[UR8][R2.64] ;  /* 0x0000000802037981 */ /* 0x000ea2000c1e1900 */
[----:B------:R-:W-:-:S04]  /*0110*/  IADD3 R0, PT, PT, R0, UR4, RZ ;  /* 0x0000000400007c10 */ /* 0x000fc8000fffe0ff */
[----:B------:R-:W-:Y:S01]  /*0120*/  ISETP.GE.AND P0, PT, R0, UR6, PT ;  /* 0x0000000600007c0c */ /* 0x000fe2000bf06270 */
[----:B--2---:R-:W-:-:S12]  /*0130*/  FADD R6, R3, R6 ;  /* 0x0000000603067221 */ /* 0x004fd80000000000 */
[----:B------:R-:W-:Y:S05]  /*0140*/  @!P0 BRA `(.L_x_2) ;  /* 0xfffffffc00e88947 */ /* 0x000fea000383ffff */
.L_x_1:
[----:B------:R-:W-:Y:S05]  /*0150*/  BSYNC.RECONVERGENT B0 ;  /* 0x0000000000007941 */ /* 0x000fea0003800200 */
.L_x_0:
[----:B------:R-:W0:Y:S01]  /*0160*/  S2UR UR6, SR_CgaCtaId ;  /* 0x00000000000679c3 */ /* 0x000e220000008800 */
[----:B------:R-:W-:Y:S01]  /*0170*/  UMOV UR4, 0x400 ;  /* 0x0000040000047882 */ /* 0x000fe20000000000 */
[----:B------:R-:W-:Y:S01]  /*0180*/  UISETP.GE.U32.AND UP0, UPT, UR5, 0x42, UPT ;  /* 0x000000420500788c */ /* 0x000fe2000bf06070 */
[C---:B------:R-:W-:Y:S02]  /*0190*/  ISETP.GT.AND P1, PT, R7.reuse, 0x1f, PT ;  /* 0x0000001f0700780c */ /* 0x040fe40003f24270 */
[----:B------:R-:W-:Y:S01]  /*01a0*/  ISETP.NE.AND P2, PT, R7, RZ, PT ;  /* 0x000000ff0700720c */ /* 0x000fe20003f45270 */
[----:B0-----:R-:W-:-:S06]  /*01b0*/  ULEA UR4, UR6, UR4, 0x18 ;  /* 0x0000000406047291 */ /* 0x001fcc000f8ec0ff */
[----:B------:R-:W-:-:S05]  /*01c0*/  LEA R3, R7, UR4, 0x2 ;  /* 0x0000000407037c11 */ /* 0x000fca000f8e10ff */
[----:B------:R0:W-:Y:S01]  /*01d0*/  STS [R3], R6 ;  /* 0x0000000603007388 */ /* 0x0001e20000000800 */
[----:B------:R-:W-:Y:S06]  /*01e0*/  BAR.SYNC.DEFER_BLOCKING 0x0 ;  /* 0x0000000000007b1d */ /* 0x000fec0000010000 */
[----:B------:R-:W-:Y:S05]  /*01f0*/  BRA.U !UP0, `(.L_x_3) ;  /* 0x0000000108307547 */ /* 0x000fea000b800000 */
.L_x_4:
[----:B------:R-:W-:Y:S01]  /*0200*/  UMOV UR6, UR5 ;  /* 0x0000000500067c82 */ /* 0x000fe20008000000 */
[----:B------:R-:W-:Y:S02]  /*0210*/  USHF.R.U32.HI UR5, URZ, 0x1, UR5 ;  /* 0x00000001ff057899 */ /* 0x000fe40008011605 */
[----:B------:R-:W-:-:S04]  /*0220*/  UISETP.GT.U32.AND UP0, UPT, UR6, 0x83, UPT ;  /* 0x000000830600788c */ /* 0x000fc8000bf04070 */
[----:B------:R-:W-:-:S13]  /*0230*/  ISETP.GE.U32.AND P0, PT, R7, UR5, PT ;  /* 0x0000000507007c0c */ /* 0x000fda000bf06070 */
[----:B-1----:R-:W-:-:S04]  /*0240*/  @!P0 IADD3 R0, PT, PT, R7, UR5, RZ ;  /* 0x0000000507008c10 */ /* 0x002fc8000fffe0ff */
[----:B------:R-:W-:Y:S02]  /*0250*/  @!P0 LEA R2, R0, UR4, 0x2 ;  /* 0x0000000400028c11 */ /* 0x000fe4000f8e10ff */
[----:B------:R-:W-:Y:S04]  /*0260*/  @!P0 LDS R0, [R3] ;  /* 0x0000000003008984 */ /* 0x000fe80000000800 */
[----:B------:R-:W1:Y:S02]  /*0270*/  @!P0 LDS R5, [R2] ;  /* 0x0000000002058984 */ /* 0x000e640000000800 */
[----:B-1----:R-:W-:-:S05]  /*0280*/  @!P0 FADD R0, R0, R5 ;  /* 0x0000000500008221 */ /* 0x002fca0000000000 */
[----:B------:R1:W-:Y:S01]  /*0290*/  @!P0 STS [R3], R0 ;  /* 0x0000000003008388 */ /* 0x0003e20000000800 */
[----:B------:R-:W-:Y:S06]  /*02a0*/  BAR.SYNC.DEFER_BLOCKING 0x0 ;  /* 0x0000000000007b1d */ /* 0x000fec0000010000 */
[----:B------:R-:W-:Y:S05]  /*02b0*/  BRA.U UP0, `(.L_x_4) ;  /* 0xfffffffd00d07547 */ /* 0x000fea000b83ffff */
.L_x_3:
[----:B------:R-:W-:Y:S04]  /*02c0*/  BSSY.RECONVERGENT B0, `(.L_x_5) ;  /* 0x000001a000007945 */ /* 0x000fe80003800200 */
[----:B------:R-:W-:Y:S05]  /*02d0*/  @P1 BRA `(.L_x_6) ;  /* 0x0000000000601947 */ /* 0x000fea0003800000 */
[----:B-1----:R-:W-:Y:S04]  /*02e0*/  LDS R0, [R3] ;  /* 0x0000000003007984 */ /* 0x002fe80000000800 */
[----:B------:R-:W1:Y:S02]  /*02f0*/  LDS R5, [R3+0x80] ;  /* 0x0000800003057984 */ /* 0x000e640000000800 */
[----:B-1----:R-:W-:-:S05]  /*0300*/  FADD R0, R0, R5 ;  /* 0x0000000500007221 */ /* 0x002fca0000000000 */
[----:B------:R-:W-:Y:S04]  /*0310*/  STS [R3], R0 ;  /* 0x0000000003007388 */ /* 0x000fe80000000800 */
[----:B------:R-:W-:Y:S04]  /*0320*/  LDS R2, [R3+0x40] ;  /* 0x0000400003027984 */ /* 0x000fe80000000800 */
[----:B------:R-:W1:Y:S02]  /*0330*/  LDS R5, [R3] ;  /* 0x0000000003057984 */ /* 0x000e640000000800 */
[----:B-1----:R-:W-:-:S05]  /*0340*/  FADD R2, R2, R5 ;  /* 0x0000000502027221 */ /* 0x002fca0000000000 */
[----:B------:R-:W-:Y:S04]  /*0350*/  STS [R3], R2 ;  /* 0x0000000203007388 */ /* 0x000fe80000000800 */
[----:B------:R-:W-:Y:S04]  /*0360*/  LDS R4, [R3+0x20] ;  /* 0x0000200003047984 */ /* 0x000fe80000000800 */
[----:B------:R-:W1:Y:S02]  /*0370*/  LDS R5, [R3] ;  /* 0x0000000003057984 */ /* 0x000e640000000800 */
[----:B-1----:R-:W-:-:S05]  /*0380*/  FADD R4, R4, R5 ;  /* 0x0000000504047221 */ /* 0x002fca0000000000 */
[----:B------:R-:W-:Y:S04]  /*0390*/  STS [R3], R4 ;  /* 0x0000000403007388 */ /* 0x000fe80000000800 */
[----:B------:R-:W-:Y:S04]  /*03a0*/  LDS R5, [R3+0x10] ;  /* 0x0000100003057984 */ /* 0x000fe80000000800 */
[----:B0-----:R-:W0:Y:S02]  /*03b0*/  LDS R6, [R3] ;  /* 0x0000000003067984 */ /* 0x001e240000000800 */
[----:B0-----:R-:W-:-:S05]  /*03c0*/  FADD R6, R5, R6 ;  /* 0x0000000605067221 */ /* 0x001fca0000000000 */
[----:B------:R-:W-:Y:S04]  /*03d0*/  STS [R3], R6 ;  /* 0x0000000603007388 */ /* 0x000fe80000000800 */
[----:B------:R-:W-:Y:S04]  /*03e0*/  LDS R0, [R3+0x8] ;  /* 0x0000080003007984 */ /* 0x000fe80000000800 */
[----:B------:R-:W0:Y:S02]  /*03f0*/  LDS R5, [R3] ;  /* 0x0000000003057984 */ /* 0x000e240000000800 */
[----:B0-----:R-:W-:-:S05]  /*0400*/  FADD R0, R0, R5 ;  /* 0x0000000500007221 */ /* 0x001fca0000000000 */
[----:B------:R-:W-:Y:S04]  /*0410*/  STS [R3], R0 ;  /* 0x0000000003007388 */ /* 0x000fe80000000800 */
[----:B------:R-:W-:Y:S04]  /*0420*/  LDS R2, [R3+0x4] ;  /* 0x0000040003027984 */ /* 0x000fe80000000800 */
[----:B------:R-:W0:Y:S02]  /*0430*/  LDS R5, [R3] ;  /* 0x0000000003057984 */ /* 0x000e240000000800 */
[----:B0-----:R-:W-:-:S05]  /*0440*/  FADD R2, R2, R5 ;  /* 0x0000000502027221 */ /* 0x001fca0000000000 */
[----:B------:R2:W-:Y:S02]  /*0450*/  STS [R3], R2 ;  /* 0x0000000203007388 */ /* 0x0005e40000000800 */
.L_x_6:
[----:B------:R-:W-:Y:S05]  /*0460*/  BSYNC.RECONVERGENT B0 ;  /* 0x0000000000007941 */ /* 0x000fea0003800200 */
.L_x_5:
[----:B------:R-:W-:Y:S05]  /*0470*/  @P2 EXIT ;  /* 0x000000000000294d */ /* 0x000fea0003800000 */
[----:B------:R-:W3:Y:S01]  /*0480*/  S2UR UR5, SR_CgaCtaId ;  /* 0x00000000000579c3 */ /* 0x000ee20000008800 */
[----:B------:R-:W-:-:S07]  /*0490*/  UMOV UR4, 0x400 ;  /* 0x0000040000047882 */ /* 0x000fce0000000000 */
[----:B012---:R-:W0:Y:S01]  /*04a0*/  LDC.64 R2, c[0x0][0x388] ;  /* 0x0000e200ff027b82 */ /* 0x007e220000000a00 */
[----:B---3--:R-:W-:-:S09]  /*04b0*/  ULEA UR4, UR5, UR4, 0x18 ;  /* 0x0000000405047291 */ /* 0x008fd2000f8ec0ff */
[----:B------:R-:W0:Y:S04]  /*04c0*/  LDS R5, [UR4] ;  /* 0x00000004ff057984 */ /* 0x000e280008000800 */
[----:B0-----:R-:W-:Y:S01]  /*04d0*/  REDG.E.ADD.F32.FTZ.RN.STRONG.GPU desc[UR8][R2.64], R5 ;  /* 0x00000005020079a6 */ /* 0x001fe2000c12f308 */
[----:B------:R-:W-:Y:S05]  /*04e0*/  EXIT ;  /* 0x000000000000794d */ /* 0x000fea0003800000 */
.L_x_7:
[----:B------:R-:W-:-:S00]  /*04f0*/  BRA `(.L_x_7) ;  /* 0xfffffffc00fc7947 */ /* 0x000fc0000383ffff */
[----:B------:R-:W-:-:S00]  /*0500*/  NOP ;  /* 0x0000000000007918 */ /* 0x000fc00000000000 */
[----:B------:R-:W-:-:S00]  /*0510*/  NOP ;  /* 0x0000000000007918 */ /* 0x000fc00000000000 */
[----:B------:R-:W-:-:S00]  /*0520*/  NOP ;  /* 0x0000000000007918 */ /* 0x000fc00000000000 */
[----:B------:R-:W-:-:S00]  /*0530*/  NOP ;  /* 0x0000000000007918 */ /* 0x000fc00000000000 */
[----:B------:R-:W-:-:S00]  /*0540*/  NOP ;  /* 0x0000000000007918 */ /* 0x000fc00000000000 */
[----:B------:R-:W-:-:S00]  /*0550*/  NOP ;  /* 0x0000000000007918 */ /* 0x000fc00000000000 */
[----:B------:R-:W-:-:S00]  /*0560*/  NOP ;  /* 0x0000000000007918 */ /* 0x000fc00000000000 */
[----:B------:R-:W-:-:S00]  /*0570*/  NOP ;  /* 0x0000000000007918 */ /* 0x000fc00000000000 */
.L_x_8:


//--------------------- .nv.shared.reducesum      --------------------------
	.section	.nv.shared.reducesum,"aw",@nobits
	.sectionflags	@""
	.align	4
.nv.shared.reducesum:
	.zero		3072


//--------------------- .nv.shared.reserved.0     --------------------------
	.section	.nv.shared.reserved.0,"aw",@nobits
	.weak		__nv_reservedSMEM_offset_0_alias
	.size		__nv_reservedSMEM_offset_0_alias, 0, 64
	.other		__nv_reservedSMEM_offset_0_alias,@"STO_CUDA_RESERVED_SHARED STV_DEFAULT"
__nv_reservedSMEM_offset_0_alias:
	.zero		0
	.zero		64


//--------------------- .nv.constant0.reducesum   --------------------------
	.section	.nv.constant0.reducesum,"a",@progbits
	.sectionflags	@""
	.align	4
.nv.constant0.reducesum:
	.zero		920


//--------------------- SYMBOLS --------------------------

	.type		.nv.reservedSmem.offset0,@object
	.size		.nv.reservedSmem.offset0,0x4
	.type		.nv.reservedSmem.cap,@object
	.size		.nv.reservedSmem.cap,0x4
